//
// Generated by NVIDIA NVVM Compiler
//
// Compiler Build ID: CL-36424714
// Cuda compilation tools, release 13.0, V13.0.88
// Based on NVVM 20.0.0
//

.version 9.0
.target sm_100
.address_size 64

	// .globl	_Z14matrixMulTiledPKfPfS1_iii
.extern .shared .align 16 .b8 shared_mem[];

.visible .entry _Z14matrixMulTiledPKfPfS1_iii(
	.param .u64 .ptr .align 1 _Z14matrixMulTiledPKfPfS1_iii_param_0,
	.param .u64 .ptr .align 1 _Z14matrixMulTiledPKfPfS1_iii_param_1,
	.param .u64 .ptr .align 1 _Z14matrixMulTiledPKfPfS1_iii_param_2,
	.param .u32 _Z14matrixMulTiledPKfPfS1_iii_param_3,
	.param .u32 _Z14matrixMulTiledPKfPfS1_iii_param_4,
	.param .u32 _Z14matrixMulTiledPKfPfS1_iii_param_5
)
{
	.reg .pred 	%p<20>;
	.reg .b32 	%r<102>;
	.reg .b32 	%f<79>;
	.reg .b64 	%rd<14>;

	ld.param.u64 	%rd3, [_Z14matrixMulTiledPKfPfS1_iii_param_0];
	ld.param.u64 	%rd4, [_Z14matrixMulTiledPKfPfS1_iii_param_1];
	ld.param.u32 	%r30, [_Z14matrixMulTiledPKfPfS1_iii_param_3];
	ld.param.u32 	%r31, [_Z14matrixMulTiledPKfPfS1_iii_param_4];
	ld.param.u32 	%r32, [_Z14matrixMulTiledPKfPfS1_iii_param_5];
	mov.u32 	%r1, %ntid.x;
	mov.u32 	%r33, %ctaid.y;
	mov.u32 	%r34, %ntid.y;
	mov.u32 	%r2, %tid.y;
	mad.lo.s32 	%r3, %r33, %r34, %r2;
	mov.u32 	%r35, %ctaid.x;
	mov.u32 	%r4, %tid.x;
	mad.lo.s32 	%r5, %r35, %r1, %r4;
	setp.lt.s32 	%p1, %r32, 1;
	mov.f32 	%f77, 0f00000000;
	@%p1 bra 	$L__BB0_18;
	mul.lo.s32 	%r37, %r1, %r1;
	shl.b32 	%r38, %r37, 2;
	mov.u32 	%r39, shared_mem;
	add.s32 	%r6, %r39, %r38;
	mul.lo.s32 	%r7, %r2, %r1;
	mul.lo.s32 	%r8, %r32, %r3;
	and.b32  	%r9, %r1, 7;
	shl.b32 	%r40, %r4, 2;
	add.s32 	%r41, %r38, %r40;
	add.s32 	%r10, %r39, %r41;
	shl.b32 	%r11, %r1, 2;
	cvta.to.global.u64 	%rd1, %rd3;
	cvta.to.global.u64 	%rd2, %rd4;
	mov.f32 	%f77, 0f00000000;
	mov.b32 	%r95, 0;
$L__BB0_2:
	setp.ge.s32 	%p2, %r3, %r31;
	add.s32 	%r13, %r95, %r4;
	setp.ge.u32 	%p3, %r13, %r32;
	mov.f32 	%f68, 0f00000000;
	or.pred  	%p4, %p2, %p3;
	@%p4 bra 	$L__BB0_4;
	add.s32 	%r43, %r13, %r8;
	mul.wide.u32 	%rd6, %r43, 4;
	add.s64 	%rd7, %rd1, %rd6;
	ld.global.f32 	%f68, [%rd7];
$L__BB0_4:
	setp.ge.s32 	%p5, %r5, %r30;
	add.s32 	%r44, %r7, %r4;
	shl.b32 	%r45, %r44, 2;
	add.s32 	%r47, %r39, %r45;
	st.shared.f32 	[%r47], %f68;
	add.s32 	%r14, %r95, %r2;
	setp.ge.u32 	%p6, %r14, %r32;
	mov.f32 	%f69, 0f00000000;
	or.pred  	%p7, %p5, %p6;
	@%p7 bra 	$L__BB0_6;
	mad.lo.s32 	%r49, %r14, %r30, %r5;
	mul.wide.u32 	%rd8, %r49, 4;
	add.s64 	%rd9, %rd2, %rd8;
	ld.global.f32 	%f69, [%rd9];
$L__BB0_6:
	setp.lt.u32 	%p8, %r1, 8;
	add.s32 	%r53, %r6, %r45;
	st.shared.f32 	[%r53], %f69;
	bar.sync 	0;
	mov.b32 	%r100, 0;
	@%p8 bra 	$L__BB0_9;
	shl.b32 	%r54, %r7, 2;
	add.s32 	%r56, %r54, %r39;
	add.s32 	%r96, %r56, 16;
	and.b32  	%r57, %r1, -8;
	neg.s32 	%r98, %r57;
	mov.u32 	%r97, %r10;
$L__BB0_8:
	.pragma "nounroll";
	and.b32  	%r100, %r1, 2040;
	ld.shared.f32 	%f24, [%r96+-16];
	ld.shared.f32 	%f25, [%r97];
	fma.rn.f32 	%f26, %f24, %f25, %f77;
	ld.shared.f32 	%f27, [%r96+-12];
	add.s32 	%r58, %r97, %r11;
	ld.shared.f32 	%f28, [%r58];
	fma.rn.f32 	%f29, %f27, %f28, %f26;
	ld.shared.f32 	%f30, [%r96+-8];
	add.s32 	%r59, %r58, %r11;
	ld.shared.f32 	%f31, [%r59];
	fma.rn.f32 	%f32, %f30, %f31, %f29;
	ld.shared.f32 	%f33, [%r96+-4];
	add.s32 	%r60, %r59, %r11;
	ld.shared.f32 	%f34, [%r60];
	fma.rn.f32 	%f35, %f33, %f34, %f32;
	ld.shared.f32 	%f36, [%r96];
	add.s32 	%r61, %r60, %r11;
	ld.shared.f32 	%f37, [%r61];
	fma.rn.f32 	%f38, %f36, %f37, %f35;
	ld.shared.f32 	%f39, [%r96+4];
	add.s32 	%r62, %r61, %r11;
	ld.shared.f32 	%f40, [%r62];
	fma.rn.f32 	%f41, %f39, %f40, %f38;
	ld.shared.f32 	%f42, [%r96+8];
	add.s32 	%r63, %r62, %r11;
	ld.shared.f32 	%f43, [%r63];
	fma.rn.f32 	%f44, %f42, %f43, %f41;
	ld.shared.f32 	%f45, [%r96+12];
	add.s32 	%r64, %r63, %r11;
	ld.shared.f32 	%f46, [%r64];
	fma.rn.f32 	%f77, %f45, %f46, %f44;
	add.s32 	%r98, %r98, 8;
	shl.b32 	%r65, %r1, 5;
	add.s32 	%r97, %r97, %r65;
	add.s32 	%r96, %r96, 32;
	setp.ne.s32 	%p9, %r98, 0;
	@%p9 bra 	$L__BB0_8;
$L__BB0_9:
	setp.eq.s32 	%p10, %r9, 0;
	@%p10 bra 	$L__BB0_17;
	add.s32 	%r66, %r9, -1;
	setp.lt.u32 	%p11, %r66, 3;
	@%p11 bra 	$L__BB0_12;
	add.s32 	%r67, %r100, %r7;
	shl.b32 	%r68, %r67, 2;
	add.s32 	%r70, %r39, %r68;
	ld.shared.f32 	%f48, [%r70];
	mad.lo.s32 	%r71, %r100, %r1, %r4;
	shl.b32 	%r72, %r71, 2;
	add.s32 	%r73, %r6, %r72;
	ld.shared.f32 	%f49, [%r73];
	fma.rn.f32 	%f50, %f48, %f49, %f77;
	ld.shared.f32 	%f51, [%r70+4];
	add.s32 	%r74, %r73, %r11;
	ld.shared.f32 	%f52, [%r74];
	fma.rn.f32 	%f53, %f51, %f52, %f50;
	ld.shared.f32 	%f54, [%r70+8];
	add.s32 	%r75, %r74, %r11;
	ld.shared.f32 	%f55, [%r75];
	fma.rn.f32 	%f56, %f54, %f55, %f53;
	ld.shared.f32 	%f57, [%r70+12];
	add.s32 	%r76, %r75, %r11;
	ld.shared.f32 	%f58, [%r76];
	fma.rn.f32 	%f77, %f57, %f58, %f56;
	add.s32 	%r100, %r100, 4;
$L__BB0_12:
	and.b32  	%r77, %r1, 3;
	setp.eq.s32 	%p12, %r77, 0;
	@%p12 bra 	$L__BB0_17;
	setp.eq.s32 	%p13, %r77, 1;
	@%p13 bra 	$L__BB0_15;
	add.s32 	%r78, %r100, %r7;
	shl.b32 	%r79, %r78, 2;
	add.s32 	%r81, %r39, %r79;
	ld.shared.f32 	%f60, [%r81];
	mad.lo.s32 	%r82, %r100, %r1, %r4;
	shl.b32 	%r83, %r82, 2;
	add.s32 	%r84, %r6, %r83;
	ld.shared.f32 	%f61, [%r84];
	fma.rn.f32 	%f62, %f60, %f61, %f77;
	ld.shared.f32 	%f63, [%r81+4];
	add.s32 	%r85, %r84, %r11;
	ld.shared.f32 	%f64, [%r85];
	fma.rn.f32 	%f77, %f63, %f64, %f62;
	add.s32 	%r100, %r100, 2;
$L__BB0_15:
	and.b32  	%r86, %r1, 1;
	setp.eq.b32 	%p14, %r86, 1;
	not.pred 	%p15, %p14;
	@%p15 bra 	$L__BB0_17;
	add.s32 	%r87, %r100, %r7;
	shl.b32 	%r88, %r87, 2;
	add.s32 	%r90, %r39, %r88;
	ld.shared.f32 	%f65, [%r90];
	mad.lo.s32 	%r91, %r100, %r1, %r4;
	shl.b32 	%r92, %r91, 2;
	add.s32 	%r93, %r6, %r92;
	ld.shared.f32 	%f66, [%r93];
	fma.rn.f32 	%f77, %f65, %f66, %f77;
$L__BB0_17:
	bar.sync 	0;
	add.s32 	%r95, %r95, %r1;
	setp.lt.s32 	%p16, %r95, %r32;
	@%p16 bra 	$L__BB0_2;
$L__BB0_18:
	setp.ge.s32 	%p17, %r3, %r31;
	setp.ge.s32 	%p18, %r5, %r30;
	or.pred  	%p19, %p18, %p17;
	@%p19 bra 	$L__BB0_20;
	ld.param.u64 	%rd13, [_Z14matrixMulTiledPKfPfS1_iii_param_2];
	mad.lo.s32 	%r94, %r30, %r3, %r5;
	cvta.to.global.u64 	%rd10, %rd13;
	mul.wide.s32 	%rd11, %r94, 4;
	add.s64 	%rd12, %rd10, %rd11;
	st.global.f32 	[%rd12], %f77;
$L__BB0_20:
	ret;

}


// ===== COMPILED SASS (sm_100) =====

	.target	sm_100

	.elftype	@"ET_EXEC"


//--------------------- .note.nv.tkinfo           --------------------------
	.section	.note.nv.tkinfo,"",@"SHT_NOTE"
	.sectionflags	@"SHF_NOTE_NV_TKINFO"
	.tkinfo
        /*0018*/ 	.word	0x00000002
        /*0030*/ 	.string	""
        /*0030*/ 	.string	"ptxas"
        /*0030*/ 	.string	"Cuda compilation tools, release 13.0, V13.0.88"
        /*0030*/ 	.string	"Build cuda_13.0.r13.0/compiler.36424714_0"
        /*0030*/ 	.string	"-arch sm_100 -m 64 "



//--------------------- .note.nv.cuinfo           --------------------------
	.section	.note.nv.cuinfo,"",@"SHT_NOTE"
	.sectionflags	@"SHF_NOTE_NV_CUINFO"
        /*0018*/ 	.short	0x0002
        /*001a*/ 	.short	0x0064
        /*001c*/ 	.short	0x0082
	.zero		2


//--------------------- .nv.info                  --------------------------
	.section	.nv.info,"",@"SHT_CUDA_INFO"
	.align	4


	//----- nvinfo : EIATTR_REGCOUNT
	.align		4
        /*0000*/ 	.byte	0x04, 0x2f
        /*0002*/ 	.short	(.L_1 - .L_0)
	.align		4
.L_0:
        /*0004*/ 	.word	index@(_Z14matrixMulTiledPKfPfS1_iii)
        /*0008*/ 	.word	0x00000020


	//----- nvinfo : EIATTR_FRAME_SIZE
	.align		4
.L_1:
        /*000c*/ 	.byte	0x04, 0x11
        /*000e*/ 	.short	(.L_3 - .L_2)
	.align		4
.L_2:
        /*0010*/ 	.word	index@(_Z14matrixMulTiledPKfPfS1_iii)
        /*0014*/ 	.word	0x00000000


	//----- nvinfo : EIATTR_MIN_STACK_SIZE
	.align		4
.L_3:
        /*0018*/ 	.byte	0x04, 0x12
        /*001a*/ 	.short	(.L_5 - .L_4)
	.align		4
.L_4:
        /*001c*/ 	.word	index@(_Z14matrixMulTiledPKfPfS1_iii)
        /*0020*/ 	.word	0x00000000
.L_5:


//--------------------- .nv.compat                --------------------------
	.section	.nv.compat,"",@"SHT_CUDA_COMPAT_INFO"
	.align	4
        /*0000*/ 	.byte	0x02, 0x09, 0x00, 0x00, 0x02, 0x02, 0x01, 0x00, 0x02, 0x05, 0x05, 0x00, 0x03, 0x07, 0x01, 0x01
        /*0010*/ 	.byte	0x02, 0x03, 0x00, 0x00, 0x02, 0x06, 0x01, 0x00, 0x04, 0x0b, 0x08, 0x00, 0x09, 0x00, 0x00, 0x00
        /*0020*/ 	.byte	0x00, 0x00, 0x00, 0x00


//--------------------- .nv.info._Z14matrixMulTiledPKfPfS1_iii --------------------------
	.section	.nv.info._Z14matrixMulTiledPKfPfS1_iii,"",@"SHT_CUDA_INFO"
	.sectionflags	@""
	.align	4


	//----- nvinfo : EIATTR_CUDA_API_VERSION
	.align		4
        /*0000*/ 	.byte	0x04, 0x37
        /*0002*/ 	.short	(.L_7 - .L_6)
.L_6:
        /*0004*/ 	.word	0x00000082


	//----- nvinfo : EIATTR_KPARAM_INFO
	.align		4
.L_7:
        /*0008*/ 	.byte	0x04, 0x17
        /*000a*/ 	.short	(.L_9 - .L_8)
.L_8:
        /*000c*/ 	.word	0x00000000
        /*0010*/ 	.short	0x0005
        /*0012*/ 	.short	0x0020
        /*0014*/ 	.byte	0x00, 0xf0, 0x11, 0x00


	//----- nvinfo : EIATTR_KPARAM_INFO
	.align		4
.L_9:
        /*0018*/ 	.byte	0x04, 0x17
        /*001a*/ 	.short	(.L_11 - .L_10)
.L_10:
        /*001c*/ 	.word	0x00000000
        /*0020*/ 	.short	0x0004
        /*0022*/ 	.short	0x001c
        /*0024*/ 	.byte	0x00, 0xf0, 0x11, 0x00


	//----- nvinfo : EIATTR_KPARAM_INFO
	.align		4
.L_11:
        /*0028*/ 	.byte	0x04, 0x17
        /*002a*/ 	.short	(.L_13 - .L_12)
.L_12:
        /*002c*/ 	.word	0x00000000
        /*0030*/ 	.short	0x0003
        /*0032*/ 	.short	0x0018
        /*0034*/ 	.byte	0x00, 0xf0, 0x11, 0x00


	//----- nvinfo : EIATTR_KPARAM_INFO
	.align		4
.L_13:
        /*0038*/ 	.byte	0x04, 0x17
        /*003a*/ 	.short	(.L_15 - .L_14)
.L_14:
        /*003c*/ 	.word	0x00000000
        /*0040*/ 	.short	0x0002
        /*0042*/ 	.short	0x0010
        /*0044*/ 	.byte	0x00, 0xf5, 0x21, 0x00


	//----- nvinfo : EIATTR_KPARAM_INFO
	.align		4
.L_15:
        /*0048*/ 	.byte	0x04, 0x17
        /*004a*/ 	.short	(.L_17 - .L_16)
.L_16:
        /*004c*/ 	.word	0x00000000
        /*0050*/ 	.short	0x0001
        /*0052*/ 	.short	0x0008
        /*0054*/ 	.byte	0x00, 0xf5, 0x21, 0x00


	//----- nvinfo : EIATTR_KPARAM_INFO
	.align		4
.L_17:
        /*0058*/ 	.byte	0x04, 0x17
        /*005a*/ 	.short	(.L_19 - .L_18)
.L_18:
        /*005c*/ 	.word	0x00000000
        /*0060*/ 	.short	0x0000
        /*0062*/ 	.short	0x0000
        /*0064*/ 	.byte	0x00, 0xf5, 0x21, 0x00


	//----- nvinfo : EIATTR_SPARSE_MMA_MASK
	.align		4
.L_19:
        /*0068*/ 	.byte	0x03, 0x50
        /*006a*/ 	.short	0x0000


	//----- nvinfo : EIATTR_MAXREG_COUNT
	.align		4
        /*006c*/ 	.byte	0x03, 0x1b
        /*006e*/ 	.short	0x00ff


	//----- nvinfo : EIATTR_NUM_BARRIERS
	.align		4
        /*0070*/ 	.byte	0x02, 0x4c
        /*0072*/ 	.byte	0x01
	.zero		1


	//----- nvinfo : EIATTR_MERCURY_ISA_VERSION
	.align		4
        /*0074*/ 	.byte	0x03, 0x5f
        /*0076*/ 	.short	0x0101


	//----- nvinfo : EIATTR_VRC_CTA_INIT_COUNT
	.align		4
        /*0078*/ 	.byte	0x02, 0x4a
	.zero		1
	.zero		1


	//----- nvinfo : EIATTR_EXIT_INSTR_OFFSETS
	.align		4
        /*007c*/ 	.byte	0x04, 0x1c
        /*007e*/ 	.short	(.L_21 - .L_20)


	//   ....[0]....
.L_20:
        /*0080*/ 	.word	0x000009a0


	//   ....[1]....
        /*0084*/ 	.word	0x000009f0


	//----- nvinfo : EIATTR_CBANK_PARAM_SIZE
	.align		4
.L_21:
        /*0088*/ 	.byte	0x03, 0x19
        /*008a*/ 	.short	0x0024


	//----- nvinfo : EIATTR_PARAM_CBANK
	.align		4
        /*008c*/ 	.byte	0x04, 0x0a
        /*008e*/ 	.short	(.L_23 - .L_22)
	.align		4
.L_22:
        /*0090*/ 	.word	index@(.nv.constant0._Z14matrixMulTiledPKfPfS1_iii)
        /*0094*/ 	.short	0x0380
        /*0096*/ 	.short	0x0024


	//----- nvinfo : EIATTR_SW_WAR
	.align		4
.L_23:
        /*0098*/ 	.byte	0x04, 0x36
        /*009a*/ 	.short	(.L_25 - .L_24)
.L_24:
        /*009c*/ 	.word	0x00000008
.L_25:


//--------------------- .nv.callgraph             --------------------------
	.section	.nv.callgraph,"",@"SHT_CUDA_CALLGRAPH"
	.align	4
	.sectionentsize	8
	.align		4
        /*0000*/ 	.word	0x00000000
	.align		4
        /*0004*/ 	.word	0xffffffff
	.align		4
        /*0008*/ 	.word	0x00000000
	.align		4
        /*000c*/ 	.word	0xfffffffe
	.align		4
        /*0010*/ 	.word	0x00000000
	.align		4
        /*0014*/ 	.word	0xfffffffd
	.align		4
        /*0018*/ 	.word	0x00000000
	.align		4
        /*001c*/ 	.word	0xfffffffc


//--------------------- .text._Z14matrixMulTiledPKfPfS1_iii --------------------------
	.section	.text._Z14matrixMulTiledPKfPfS1_iii,"ax",@progbits
	.align	128
        .global         _Z14matrixMulTiledPKfPfS1_iii
        .type           _Z14matrixMulTiledPKfPfS1_iii,@function
        .size           _Z14matrixMulTiledPKfPfS1_iii,(.L_x_8 - _Z14matrixMulTiledPKfPfS1_iii)
        .other          _Z14matrixMulTiledPKfPfS1_iii,@"STO_CUDA_ENTRY STV_DEFAULT"
_Z14matrixMulTiledPKfPfS1_iii:
.text._Z14matrixMulTiledPKfPfS1_iii:
[----:B------:R-:W-:Y:S01]  /*0000*/  LDC R1, c[0x0][0x37c] ;  /* 0x0000df00ff017b82 */ /* 0x000fe20000000800 */
[----:B------:R-:W0:Y:S01]  /*0010*/  S2R R0, SR_TID.X ;  /* 0x0000000000007919 */ /* 0x000e220000002100 */
[----:B------:R-:W1:Y:S06]  /*0020*/  LDCU UR8, c[0x0][0x3a0] ;  /* 0x00007400ff0877ac */ /* 0x000e6c0008000800 */
[----:B------:R-:W0:Y:S01]  /*0030*/  LDC R3, c[0x0][0x360] ;  /* 0x0000d800ff037b82 */ /* 0x000e220000000800 */
[----:B------:R-:W-:Y:S01]  /*0040*/  HFMA2 R10, -RZ, RZ, 0, 0 ;  /* 0x00000000ff0a7431 */ /* 0x000fe200000001ff */
[----:B------:R-:W2:Y:S01]  /*0050*/  S2R R2, SR_TID.Y ;  /* 0x0000000000027919 */ /* 0x000ea20000002200 */
[----:B------:R-:W3:Y:S05]  /*0060*/  LDCU.64 UR6, c[0x0][0x358] ;  /* 0x00006b00ff0677ac */ /* 0x000eea0008000a00 */
[----:B------:R-:W-:Y:S08]  /*0070*/  S2UR UR4, SR_CTAID.Y ;  /* 0x00000000000479c3 */ /* 0x000ff00000002600 */
[----:B------:R-:W0:Y:S01]  /*0080*/  S2UR UR5, SR_CTAID.X ;  /* 0x00000000000579c3 */ /* 0x000e220000002500 */
[----:B-1----:R-:W-:-:S07]  /*0090*/  UISETP.GE.AND UP0, UPT, UR8, 0x1, UPT ;  /* 0x000000010800788c */ /* 0x002fce000bf06270 */
[----:B------:R-:W2:Y:S01]  /*00a0*/  LDC R5, c[0x0][0x364] ;  /* 0x0000d900ff057b82 */ /* 0x000ea20000000800 */
[----:B0-----:R-:W-:Y:S02]  /*00b0*/  IMAD R4, R3, UR5, R0 ;  /* 0x0000000503047c24 */ /* 0x001fe4000f8e0200 */
[----:B--2---:R-:W-:Y:S01]  /*00c0*/  IMAD R5, R5, UR4, R2 ;  /* 0x0000000405057c24 */ /* 0x004fe2000f8e0202 */
[----:B---3--:R-:W-:Y:S06]  /*00d0*/  BRA.U !UP0, `(.L_x_0) ;  /* 0x0000000908247547 */ /* 0x008fec000b800000 */
[----:B------:R-:W0:Y:S01]  /*00e0*/  S2UR UR5, SR_CgaCtaId ;  /* 0x00000000000579c3 */ /* 0x000e220000008800 */
[C---:B------:R-:W-:Y:S01]  /*00f0*/  IMAD R6, R3.reuse, R3, RZ ;  /* 0x0000000303067224 */ /* 0x040fe200078e02ff */
[----:B------:R-:W-:Y:S01]  /*0100*/  UMOV UR4, 0x400 ;  /* 0x0000040000047882 */ /* 0x000fe20000000000 */
[C---:B------:R-:W-:Y:S01]  /*0110*/  IMAD R7, R3.reuse, R2, RZ ;  /* 0x0000000203077224 */ /* 0x040fe200078e02ff */
[----:B------:R-:W-:Y:S01]  /*0120*/  LOP3.LUT R20, R3, 0x7, RZ, 0xc0, !PT ;  /* 0x0000000703147812 */ /* 0x000fe200078ec0ff */
[----:B------:R-:W-:Y:S01]  /*0130*/  IMAD.SHL.U32 R11, R6, 0x4, RZ ;  /* 0x00000004060b7824 */ /* 0x000fe200078e00ff */
[----:B------:R-:W-:Y:S01]  /*0140*/  MOV R9, RZ ;  /* 0x000000ff00097202 */ /* 0x000fe20000000f00 */
[----:B------:R-:W-:-:S03]  /*0150*/  IMAD.MOV.U32 R10, RZ, RZ, RZ ;  /* 0x000000ffff0a7224 */ /* 0x000fc600078e00ff */
[----:B------:R-:W-:Y:S01]  /*0160*/  LEA R8, R0, R11, 0x2 ;  /* 0x0000000b00087211 */ /* 0x000fe200078e10ff */
[----:B0-----:R-:W-:-:S06]  /*0170*/  ULEA UR4, UR5, UR4, 0x18 ;  /* 0x0000000405047291 */ /* 0x001fcc000f8ec0ff */
[----:B------:R-:W-:Y:S01]  /*0180*/  VIADD R6, R11, UR4 ;  /* 0x000000040b067c36 */ /* 0x000fe20008000000 */
[----:B------:R-:W-:-:S07]  /*0190*/  IADD3 R8, PT, PT, R8, UR4, RZ ;  /* 0x0000000408087c10 */ /* 0x000fce000fffe0ff */
.L_x_6:
[----:B0-----:R-:W0:Y:S01]  /*01a0*/  LDCU UR9, c[0x0][0x3a0] ;  /* 0x00007400ff0977ac */ /* 0x001e220008000800 */
[----:B------:R-:W-:Y:S01]  /*01b0*/  IMAD.IADD R16, R0, 0x1, R9 ;  /* 0x0000000100107824 */ /* 0x000fe200078e0209 */
[----:B------:R-:W-:Y:S01]  /*01c0*/  IADD3 R17, PT, PT, R2, R9, RZ ;  /* 0x0000000902117210 */ /* 0x000fe20007ffe0ff */
[----:B------:R-:W1:Y:S01]  /*01d0*/  LDCU UR5, c[0x0][0x39c] ;  /* 0x00007380ff0577ac */ /* 0x000e620008000800 */
[----:B------:R-:W-:Y:S01]  /*01e0*/  MOV R18, RZ ;  /* 0x000000ff00127202 */ /* 0x000fe20000000f00 */
[----:B------:R-:W2:Y:S01]  /*01f0*/  LDCU UR8, c[0x0][0x398] ;  /* 0x00007300ff0877ac */ /* 0x000ea20008000800 */
[----:B0-----:R-:W-:Y:S02]  /*0200*/  ISETP.GE.U32.AND P1, PT, R16, UR9, PT ;  /* 0x0000000910007c0c */ /* 0x001fe4000bf26070 */
[----:B------:R-:W-:Y:S02]  /*0210*/  ISETP.GE.U32.AND P0, PT, R17, UR9, PT ;  /* 0x0000000911007c0c */ /* 0x000fe4000bf06070 */
[----:B-1----:R-:W-:-:S02]  /*0220*/  ISETP.GE.OR P1, PT, R5, UR5, P1 ;  /* 0x0000000505007c0c */ /* 0x002fc40008f26670 */
[----:B--2---:R-:W-:-:S11]  /*0230*/  ISETP.GE.OR P0, PT, R4, UR8, P0 ;  /* 0x0000000804007c0c */ /* 0x004fd60008706670 */
[----:B------:R-:W0:Y:S01]  /*0240*/  @!P1 LDC.64 R12, c[0x0][0x380] ;  /* 0x0000e000ff0c9b82 */ /* 0x000e220000000a00 */
[----:B------:R-:W-:Y:S02]  /*0250*/  @!P1 IMAD R11, R5, UR9, R16 ;  /* 0x00000009050b9c24 */ /* 0x000fe4000f8e0210 */
[----:B------:R-:W-:Y:S02]  /*0260*/  IMAD.MOV.U32 R16, RZ, RZ, RZ ;  /* 0x000000ffff107224 */ /* 0x000fe400078e00ff */
[----:B------:R-:W-:-:S03]  /*0270*/  @!P0 IMAD R17, R17, UR8, R4 ;  /* 0x0000000811118c24 */ /* 0x000fc6000f8e0204 */
[----:B------:R-:W1:Y:S01]  /*0280*/  @!P0 LDC.64 R14, c[0x0][0x388] ;  /* 0x0000e200ff0e8b82 */ /* 0x000e620000000a00 */
[----:B0-----:R-:W-:-:S05]  /*0290*/  @!P1 IMAD.WIDE.U32 R12, R11, 0x4, R12 ;  /* 0x000000040b0c9825 */ /* 0x001fca00078e000c */
[----:B------:R-:W2:Y:S01]  /*02a0*/  @!P1 LDG.E R16, desc[UR6][R12.64] ;  /* 0x000000060c109981 */ /* 0x000ea2000c1e1900 */
[----:B-1----:R-:W-:-:S05]  /*02b0*/  @!P0 IMAD.WIDE.U32 R14, R17, 0x4, R14 ;  /* 0x00000004110e8825 */ /* 0x002fca00078e000e */
[----:B------:R-:W3:Y:S01]  /*02c0*/  @!P0 LDG.E R18, desc[UR6][R14.64] ;  /* 0x000000060e128981 */ /* 0x000ee2000c1e1900 */
[----:B------:R-:W-:Y:S01]  /*02d0*/  IMAD.IADD R11, R7, 0x1, R0 ;  /* 0x00000001070b7824 */ /* 0x000fe200078e0200 */
[----:B------:R-:W-:-:S04]  /*02e0*/  ISETP.GE.U32.AND P0, PT, R3, 0x8, PT ;  /* 0x000000080300780c */ /* 0x000fc80003f06070 */
[C---:B------:R-:W-:Y:S02]  /*02f0*/  LEA R17, R11.reuse, UR4, 0x2 ;  /* 0x000000040b117c11 */ /* 0x040fe4000f8e10ff */
[----:B------:R-:W-:Y:S01]  /*0300*/  LEA R19, R11, R6, 0x2 ;  /* 0x000000060b137211 */ /* 0x000fe200078e10ff */
[----:B------:R-:W-:Y:S02]  /*0310*/  IMAD.MOV.U32 R11, RZ, RZ, RZ ;  /* 0x000000ffff0b7224 */ /* 0x000fe400078e00ff */
[----:B--2---:R0:W-:Y:S04]  /*0320*/  STS [R17], R16 ;  /* 0x0000001011007388 */ /* 0x0041e80000000800 */
[----:B---3--:R0:W-:Y:S01]  /*0330*/  STS [R19], R18 ;  /* 0x0000001213007388 */ /* 0x0081e20000000800 */
[----:B------:R-:W-:Y:S06]  /*0340*/  BAR.SYNC.DEFER_BLOCKING 0x0 ;  /* 0x0000000000007b1d */ /* 0x000fec0000010000 */
[----:B------:R-:W-:Y:S05]  /*0350*/  @!P0 BRA `(.L_x_1) ;  /* 0x0000000000a88947 */ /* 0x000fea0003800000 */
[----:B------:R-:W-:Y:S02]  /*0360*/  LEA R13, R7, UR4, 0x2 ;  /* 0x00000004070d7c11 */ /* 0x000fe4000f8e10ff */
[----:B------:R-:W-:Y:S02]  /*0370*/  LOP3.LUT R14, R3, 0xfffffff8, RZ, 0xc0, !PT ;  /* 0xfffffff8030e7812 */ /* 0x000fe400078ec0ff */
[----:B------:R-:W-:Y:S01]  /*0380*/  MOV R12, R8 ;  /* 0x00000008000c7202 */ /* 0x000fe20000000f00 */
[----:B------:R-:W-:Y:S01]  /*0390*/  VIADD R13, R13, 0x10 ;  /* 0x000000100d0d7836 */ /* 0x000fe20000000000 */
[----:B------:R-:W-:Y:S02]  /*03a0*/  LOP3.LUT R11, R3, 0x7f8, RZ, 0xc0, !PT ;  /* 0x000007f8030b7812 */ /* 0x000fe400078ec0ff */
[----:B------:R-:W-:-:S07]  /*03b0*/  IADD3 R14, PT, PT, -R14, RZ, RZ ;  /* 0x000000ff0e0e7210 */ /* 0x000fce0007ffe1ff */
.L_x_2:
[----:B------:R-:W-:Y:S01]  /*03c0*/  IMAD R22, R3, 0x4, R12 ;  /* 0x0000000403167824 */ /* 0x000fe200078e020c */
[----:B------:R-:W-:Y:S01]  /*03d0*/  LDS R21, [R13+-0x10] ;  /* 0xfffff0000d157984 */ /* 0x000fe20000000800 */
[----:B------:R-:W-:-:S03]  /*03e0*/  IADD3 R14, PT, PT, R14, 0x8, RZ ;  /* 0x000000080e0e7810 */ /* 0x000fc60007ffe0ff */
[----:B------:R1:W2:Y:S01]  /*03f0*/  LDS R23, [R12] ;  /* 0x000000000c177984 */ /* 0x0002a20000000800 */
[C---:B------:R-:W-:Y:S02]  /*0400*/  LEA R26, R3.reuse, R22, 0x2 ;  /* 0x00000016031a7211 */ /* 0x040fe400078e10ff */
[----:B------:R-:W-:Y:S01]  /*0410*/  ISETP.NE.AND P0, PT, R14, RZ, PT ;  /* 0x000000ff0e00720c */ /* 0x000fe20003f05270 */
[----:B0-----:R-:W-:Y:S02]  /*0420*/  LDS R19, [R13+-0xc] ;  /* 0xfffff4000d137984 */ /* 0x001fe40000000800 */
[C---:B------:R-:W-:Y:S02]  /*0430*/  IMAD R28, R3.reuse, 0x4, R26 ;  /* 0x00000004031c7824 */ /* 0x040fe400078e021a */
[----:B------:R-:W0:Y:S01]  /*0440*/  LDS R22, [R22] ;  /* 0x0000000016167984 */ /* 0x000e220000000800 */
[C---:B-1----:R-:W-:Y:S02]  /*0450*/  IMAD R12, R3.reuse, 0x20, R12 ;  /* 0x00000020030c7824 */ /* 0x042fe400078e020c */
[C---:B------:R-:W-:Y:S01]  /*0460*/  LEA R25, R3.reuse, R28, 0x2 ;  /* 0x0000001c03197211 */ /* 0x040fe200078e10ff */
[----:B------:R-:W-:Y:S04]  /*0470*/  LDS R17, [R13+-0x8] ;  /* 0xfffff8000d117984 */ /* 0x000fe80000000800 */
[----:B------:R-:W1:Y:S01]  /*0480*/  LDS R18, [R26] ;  /* 0x000000001a127984 */ /* 0x000e620000000800 */
[----:B------:R-:W-:-:S03]  /*0490*/  IMAD R27, R3, 0x4, R25 ;  /* 0x00000004031b7824 */ /* 0x000fc600078e0219 */
[----:B------:R-:W-:Y:S02]  /*04a0*/  LDS R16, [R13+-0x4] ;  /* 0xfffffc000d107984 */ /* 0x000fe40000000800 */
[----:B------:R-:W-:Y:S02]  /*04b0*/  LEA R29, R3, R27, 0x2 ;  /* 0x0000001b031d7211 */ /* 0x000fe400078e10ff */
[----:B------:R-:W3:Y:S01]  /*04c0*/  LDS R15, [R28] ;  /* 0x000000001c0f7984 */ /* 0x000ee20000000800 */
[----:B--2---:R-:W-:-:S03]  /*04d0*/  FFMA R24, R21, R23, R10 ;  /* 0x0000001715187223 */ /* 0x004fc6000000000a */
[----:B------:R-:W-:Y:S04]  /*04e0*/  LDS R10, [R13] ;  /* 0x000000000d0a7984 */ /* 0x000fe80000000800 */
[----:B------:R-:W2:Y:S01]  /*04f0*/  LDS R21, [R25] ;  /* 0x0000000019157984 */ /* 0x000ea20000000800 */
[----:B0-----:R-:W-:-:S03]  /*0500*/  FFMA R24, R19, R22, R24 ;  /* 0x0000001613187223 */ /* 0x001fc60000000018 */
[----:B------:R-:W-:Y:S04]  /*0510*/  LDS R19, [R13+0x4] ;  /* 0x000004000d137984 */ /* 0x000fe80000000800 */
[----:B------:R-:W0:Y:S01]  /*0520*/  LDS R22, [R27] ;  /* 0x000000001b167984 */ /* 0x000e220000000800 */
[----:B-1----:R-:W-:Y:S01]  /*0530*/  FFMA R23, R17, R18, R24 ;  /* 0x0000001211177223 */ /* 0x002fe20000000018 */
[----:B------:R-:W-:Y:S02]  /*0540*/  IMAD R24, R3, 0x4, R29 ;  /* 0x0000000403187824 */ /* 0x000fe400078e021d */
[----:B------:R-:W-:Y:S04]  /*0550*/  LDS R17, [R13+0x8] ;  /* 0x000008000d117984 */ /* 0x000fe80000000800 */
[----:B------:R-:W1:Y:S01]  /*0560*/  LDS R29, [R29] ;  /* 0x000000001d1d7984 */ /* 0x000e620000000800 */
[----:B---3--:R-:W-:-:S03]  /*0570*/  FFMA R15, R16, R15, R23 ;  /* 0x0000000f100f7223 */ /* 0x008fc60000000017 */
[----:B------:R-:W-:Y:S04]  /*0580*/  LDS R24, [R24] ;  /* 0x0000000018187984 */ /* 0x000fe80000000800 */
[----:B------:R3:W4:Y:S02]  /*0590*/  LDS R18, [R13+0xc] ;  /* 0x00000c000d127984 */ /* 0x0007240000000800 */
[----:B---3--:R-:W-:Y:S01]  /*05a0*/  IADD3 R13, PT, PT, R13, 0x20, RZ ;  /* 0x000000200d0d7810 */ /* 0x008fe20007ffe0ff */
[----:B--2---:R-:W-:-:S04]  /*05b0*/  FFMA R10, R10, R21, R15 ;  /* 0x000000150a0a7223 */ /* 0x004fc8000000000f */
[----:B0-----:R-:W-:-:S04]  /*05c0*/  FFMA R10, R19, R22, R10 ;  /* 0x00000016130a7223 */ /* 0x001fc8000000000a */
[----:B-1----:R-:W-:-:S04]  /*05d0*/  FFMA R10, R17, R29, R10 ;  /* 0x0000001d110a7223 */ /* 0x002fc8000000000a */
[----:B----4-:R-:W-:Y:S01]  /*05e0*/  FFMA R10, R18, R24, R10 ;  /* 0x00000018120a7223 */ /* 0x010fe2000000000a */
[----:B------:R-:W-:Y:S06]  /*05f0*/  @P0 BRA `(.L_x_2) ;  /* 0xfffffffc00700947 */ /* 0x000fec000383ffff */
.L_x_1:
[----:B------:R-:W-:-:S13]  /*0600*/  ISETP.NE.AND P0, PT, R20, RZ, PT ;  /* 0x000000ff1400720c */ /* 0x000fda0003f05270 */
[----:B------:R-:W-:Y:S05]  /*0610*/  @!P0 BRA `(.L_x_3) ;  /* 0x0000000000c48947 */ /* 0x000fea0003800000 */
[----:B------:R-:W-:Y:S01]  /*0620*/  VIADD R12, R20, 0xffffffff ;  /* 0xffffffff140c7836 */ /* 0x000fe20000000000 */
[----:B0-----:R-:W-:-:S04]  /*0630*/  LOP3.LUT P1, R17, R3, 0x3, RZ, 0xc0, !PT ;  /* 0x0000000303117812 */ /* 0x001fc8000782c0ff */
[----:B------:R-:W-:-:S13]  /*0640*/  ISETP.GE.U32.AND P0, PT, R12, 0x3, PT ;  /* 0x000000030c00780c */ /* 0x000fda0003f06070 */
[----:B------:R-:W-:Y:S05]  /*0650*/  @!P0 BRA `(.L_x_4) ;  /* 0x0000000000508947 */ /* 0x000fea0003800000 */
[----:B------:R-:W-:Y:S01]  /*0660*/  IMAD R13, R11, R3, R0 ;  /* 0x000000030b0d7224 */ /* 0x000fe200078e0200 */
[----:B------:R-:W-:Y:S02]  /*0670*/  IADD3 R12, PT, PT, R7, R11, RZ ;  /* 0x0000000b070c7210 */ /* 0x000fe40007ffe0ff */
[----:B------:R-:W-:Y:S01]  /*0680*/  IADD3 R11, PT, PT, R11, 0x4, RZ ;  /* 0x000000040b0b7810 */ /* 0x000fe20007ffe0ff */
[----:B------:R-:W-:Y:S01]  /*0690*/  IMAD R14, R13, 0x4, R6 ;  /* 0x000000040d0e7824 */ /* 0x000fe200078e0206 */
[----:B------:R-:W-:-:S04]  /*06a0*/  LEA R12, R12, UR4, 0x2 ;  /* 0x000000040c0c7c11 */ /* 0x000fc8000f8e10ff */
[C---:B------:R-:W-:Y:S01]  /*06b0*/  LEA R18, R3.reuse, R14, 0x2 ;  /* 0x0000000e03127211 */ /* 0x040fe200078e10ff */
[----:B------:R-:W-:Y:S03]  /*06c0*/  LDS R15, [R14] ;  /* 0x000000000e0f7984 */ /* 0x000fe60000000800 */
[C---:B------:R-:W-:Y:S01]  /*06d0*/  LEA R24, R3.reuse, R18, 0x2 ;  /* 0x0000001203187211 */ /* 0x040fe200078e10ff */
[----:B------:R-:W0:Y:S04]  /*06e0*/  LDS R13, [R12] ;  /* 0x000000000c0d7984 */ /* 0x000e280000000800 */
[----:B------:R-:W-:Y:S01]  /*06f0*/  LDS R16, [R12+0x4] ;  /* 0x000004000c107984 */ /* 0x000fe20000000800 */
[----:B------:R-:W-:-:S03]  /*0700*/  IMAD R19, R3, 0x4, R24 ;  /* 0x0000000403137824 */ /* 0x000fc600078e0218 */
[----:B------:R-:W1:Y:S04]  /*0710*/  LDS R18, [R18] ;  /* 0x0000000012127984 */ /* 0x000e680000000800 */
[----:B------:R-:W-:Y:S04]  /*0720*/  LDS R22, [R12+0x8] ;  /* 0x000008000c167984 */ /* 0x000fe80000000800 */
[----:B------:R-:W2:Y:S04]  /*0730*/  LDS R24, [R24] ;  /* 0x0000000018187984 */ /* 0x000ea80000000800 */
[----:B------:R-:W-:Y:S04]  /*0740*/  LDS R26, [R12+0xc] ;  /* 0x00000c000c1a7984 */ /* 0x000fe80000000800 */
[----:B------:R-:W3:Y:S01]  /*0750*/  LDS R19, [R19] ;  /* 0x0000000013137984 */ /* 0x000ee20000000800 */
[----:B0-----:R-:W-:-:S04]  /*0760*/  FFMA R13, R13, R15, R10 ;  /* 0x0000000f0d0d7223 */ /* 0x001fc8000000000a */
[----:B-1----:R-:W-:-:S04]  /*0770*/  FFMA R13, R16, R18, R13 ;  /* 0x00000012100d7223 */ /* 0x002fc8000000000d */
[----:B--2---:R-:W-:-:S04]  /*0780*/  FFMA R13, R22, R24, R13 ;  /* 0x00000018160d7223 */ /* 0x004fc8000000000d */
[----:B---3--:R-:W-:-:S07]  /*0790*/  FFMA R10, R26, R19, R13 ;  /* 0x000000131a0a7223 */ /* 0x008fce000000000d */
.L_x_4:
[----:B------:R-:W-:Y:S05]  /*07a0*/  @!P1 BRA `(.L_x_3) ;  /* 0x0000000000609947 */ /* 0x000fea0003800000 */
[----:B------:R-:W-:Y:S02]  /*07b0*/  ISETP.NE.AND P0, PT, R17, 0x1, PT ;  /* 0x000000011100780c */ /* 0x000fe40003f05270 */
[----:B------:R-:W-:-:S04]  /*07c0*/  LOP3.LUT R12, R3, 0x1, RZ, 0xc0, !PT ;  /* 0x00000001030c7812 */ /* 0x000fc800078ec0ff */
[----:B------:R-:W-:-:S07]  /*07d0*/  ISETP.NE.U32.AND P1, PT, R12, 0x1, PT ;  /* 0x000000010c00780c */ /* 0x000fce0003f25070 */
[----:B------:R-:W-:Y:S06]  /*07e0*/  @!P0 BRA `(.L_x_5) ;  /* 0x0000000000308947 */ /* 0x000fec0003800000 */
[----:B------:R-:W-:Y:S01]  /*07f0*/  IMAD R13, R11, R3, R0 ;  /* 0x000000030b0d7224 */ /* 0x000fe200078e0200 */
[----:B------:R-:W-:Y:S02]  /*0800*/  IADD3 R12, PT, PT, R7, R11, RZ ;  /* 0x0000000b070c7210 */ /* 0x000fe40007ffe0ff */
[----:B------:R-:W-:Y:S01]  /*0810*/  IADD3 R11, PT, PT, R11, 0x2, RZ ;  /* 0x000000020b0b7810 */ /* 0x000fe20007ffe0ff */
[----:B------:R-:W-:Y:S01]  /*0820*/  IMAD R14, R13, 0x4, R6 ;  /* 0x000000040d0e7824 */ /* 0x000fe200078e0206 */
[----:B------:R-:W-:-:S04]  /*0830*/  LEA R12, R12, UR4, 0x2 ;  /* 0x000000040c0c7c11 */ /* 0x000fc8000f8e10ff */
[----:B------:R-:W-:Y:S01]  /*0840*/  LEA R16, R3, R14, 0x2 ;  /* 0x0000000e03107211 */ /* 0x000fe200078e10ff */
[----:B------:R-:W-:Y:S04]  /*0850*/  LDS R15, [R14] ;  /* 0x000000000e0f7984 */ /* 0x000fe80000000800 */
[----:B------:R-:W0:Y:S04]  /*0860*/  LDS R13, [R12] ;  /* 0x000000000c0d7984 */ /* 0x000e280000000800 */
[----:B------:R-:W-:Y:S04]  /*0870*/  LDS R17, [R12+0x4] ;  /* 0x000004000c117984 */ /* 0x000fe80000000800 */
[----:B------:R-:W1:Y:S01]  /*0880*/  LDS R16, [R16] ;  /* 0x0000000010107984 */ /* 0x000e620000000800 */
[----:B0-----:R-:W-:-:S04]  /*0890*/  FFMA R10, R13, R15, R10 ;  /* 0x0000000f0d0a7223 */ /* 0x001fc8000000000a */
[----:B-1----:R-:W-:-:S07]  /*08a0*/  FFMA R10, R17, R16, R10 ;  /* 0x00000010110a7223 */ /* 0x002fce000000000a */
.L_x_5:
[----:B------:R-:W-:Y:S05]  /*08b0*/  @P1 BRA `(.L_x_3) ;  /* 0x00000000001c1947 */ /* 0x000fea0003800000 */
[----:B------:R-:W-:Y:S02]  /*08c0*/  IMAD.IADD R12, R7, 0x1, R11 ;  /* 0x00000001070c7824 */ /* 0x000fe400078e020b */
[----:B------:R-:W-:-:S03]  /*08d0*/  IMAD R11, R3, R11, R0 ;  /* 0x0000000b030b7224 */ /* 0x000fc600078e0200 */
[----:B------:R-:W-:Y:S02]  /*08e0*/  LEA R12, R12, UR4, 0x2 ;  /* 0x000000040c0c7c11 */ /* 0x000fe4000f8e10ff */
[----:B------:R-:W-:-:S03]  /*08f0*/  LEA R13, R11, R6, 0x2 ;  /* 0x000000060b0d7211 */ /* 0x000fc600078e10ff */
[----:B------:R-:W-:Y:S04]  /*0900*/  LDS R11, [R12] ;  /* 0x000000000c0b7984 */ /* 0x000fe80000000800 */
[----:B------:R-:W0:Y:S02]  /*0910*/  LDS R13, [R13] ;  /* 0x000000000d0d7984 */ /* 0x000e240000000800 */
[----:B0-----:R-:W-:-:S07]  /*0920*/  FFMA R10, R11, R13, R10 ;  /* 0x0000000d0b0a7223 */ /* 0x001fce000000000a */
.L_x_3:
[----:B------:R-:W-:Y:S01]  /*0930*/  IADD3 R9, PT, PT, R3, R9, RZ ;  /* 0x0000000903097210 */ /* 0x000fe20007ffe0ff */
[----:B------:R-:W-:Y:S03]  /*0940*/  BAR.SYNC.DEFER_BLOCKING 0x0 ;  /* 0x0000000000007b1d */ /* 0x000fe60000010000 */
[----:B------:R-:W-:-:S13]  /*0950*/  ISETP.GE.AND P0, PT, R9, UR9, PT ;  /* 0x0000000909007c0c */ /* 0x000fda000bf06270 */
[----:B------:R-:W-:Y:S05]  /*0960*/  @!P0 BRA `(.L_x_6) ;  /* 0xfffffff8000c8947 */ /* 0x000fea000383ffff */
.L_x_0:
[----:B------:R-:W1:Y:S02]  /*0970*/  LDCU.64 UR4, c[0x0][0x398] ;  /* 0x00007300ff0477ac */ /* 0x000e640008000a00 */
[----:B-1----:R-:W-:-:S04]  /*0980*/  ISETP.GE.AND P0, PT, R5, UR5, PT ;  /* 0x0000000505007c0c */ /* 0x002fc8000bf06270 */
[----:B------:R-:W-:-:S13]  /*0990*/  ISETP.GE.OR P0, PT, R4, UR4, P0 ;  /* 0x0000000404007c0c */ /* 0x000fda0008706670 */
[----:B------:R-:W-:Y:S05]  /*09a0*/  @P0 EXIT ;  /* 0x000000000000094d */ /* 0x000fea0003800000 */
[----:B------:R-:W1:Y:S01]  /*09b0*/  LDC.64 R2, c[0x0][0x390] ;  /* 0x0000e400ff027b82 */ /* 0x000e620000000a00 */
[----:B------:R-:W-:-:S04]  /*09c0*/  IMAD R5, R5, UR4, R4 ;  /* 0x0000000405057c24 */ /* 0x000fc8000f8e0204 */
[----:B-1----:R-:W-:-:S05]  /*09d0*/  IMAD.WIDE R2, R5, 0x4, R2 ;  /* 0x0000000405027825 */ /* 0x002fca00078e0202 */
[----:B------:R-:W-:Y:S01]  /*09e0*/  STG.E desc[UR6][R2.64], R10 ;  /* 0x0000000a02007986 */ /* 0x000fe2000c101906 */
[----:B------:R-:W-:Y:S05]  /*09f0*/  EXIT ;  /* 0x000000000000794d */ /* 0x000fea0003800000 */
.L_x_7:
[----:B------:R-:W-:-:S00]  /*0a00*/  BRA `(.L_x_7) ;  /* 0xfffffffc00fc7947 */ /* 0x000fc0000383ffff */
[----:B------:R-:W-:-:S00]  /*0a10*/  NOP ;  /* 0x0000000000007918 */ /* 0x000fc00000000000 */
        /* <DEDUP_REMOVED lines=14> */
.L_x_8:


//--------------------- .nv.shared._Z14matrixMulTiledPKfPfS1_iii --------------------------
	.section	.nv.shared._Z14matrixMulTiledPKfPfS1_iii,"aw",@nobits
	.sectionflags	@""
	.align	16
	.zero		1024


//--------------------- .nv.shared.reserved.0     --------------------------
	.section	.nv.shared.reserved.0,"aw",@nobits
	.weak		__nv_reservedSMEM_offset_0_alias
	.size		__nv_reservedSMEM_offset_0_alias, 0, 64
	.other		__nv_reservedSMEM_offset_0_alias,@"STO_CUDA_RESERVED_SHARED STV_DEFAULT"
__nv_reservedSMEM_offset_0_alias:
	.zero		0
	.zero		64


//--------------------- .nv.constant0._Z14matrixMulTiledPKfPfS1_iii --------------------------
	.section	.nv.constant0._Z14matrixMulTiledPKfPfS1_iii,"a",@progbits
	.sectionflags	@""
	.align	4
.nv.constant0._Z14matrixMulTiledPKfPfS1_iii:
	.zero		932


//--------------------- SYMBOLS --------------------------

	.type		.nv.reservedSmem.offset0,@object
	.size		.nv.reservedSmem.offset0,0x4
	.type		.nv.reservedSmem.cap,@object
	.size		.nv.reservedSmem.cap,0x4
